	.headerflags	@"EF_CUDA_TEXMODE_UNIFIED EF_CUDA_64BIT_ADDRESS EF_CUDA_ACCELERATORS EF_CUDA_SM90 EF_CUDA_VIRTUAL_SM(EF_CUDA_SM90)"
	.elftype	@"ET_EXEC"


//--------------------- .nv.info                  --------------------------
	.section	.nv.info,"",@"SHT_CUDA_INFO"
	.align	4


	//----- nvinfo : EIATTR_REGCOUNT
	.align		4
        /*0000*/ 	.byte	0x04, 0x2f
        /*0002*/ 	.short	(.L_1 - .L_0)
	.align		4
.L_0:
        /*0004*/ 	.word	index@(triton_poi_fused_convolution_sigmoid_85)
        /*0008*/ 	.word	0x0000000a


	//----- nvinfo : EIATTR_MIN_STACK_SIZE
	.align		4
.L_1:
        /*000c*/ 	.byte	0x04, 0x12
        /*000e*/ 	.short	(.L_3 - .L_2)
	.align		4
.L_2:
        /*0010*/ 	.word	index@(triton_poi_fused_convolution_sigmoid_85)
        /*0014*/ 	.word	0x00000000


	//----- nvinfo : EIATTR_FRAME_SIZE
	.align		4
.L_3:
        /*0018*/ 	.byte	0x04, 0x11
        /*001a*/ 	.short	(.L_5 - .L_4)
	.align		4
.L_4:
        /*001c*/ 	.word	index@(triton_poi_fused_convolution_sigmoid_85)
        /*0020*/ 	.word	0x00000000


	//----- nvinfo : EIATTR_MIN_STACK_SIZE
	.align		4
.L_5:
        /*0024*/ 	.byte	0x04, 0x12
        /*0026*/ 	.short	(.L_7 - .L_6)
	.align		4
.L_6:
        /*0028*/ 	.word	index@(triton_poi_fused_convolution_sigmoid_85)
        /*002c*/ 	.word	0x00000000
.L_7:


//--------------------- .nv.info.triton_poi_fused_convolution_sigmoid_85 --------------------------
	.section	.nv.info.triton_poi_fused_convolution_sigmoid_85,"",@"SHT_CUDA_INFO"
	.sectionflags	@""
	.align	4


	//----- nvinfo : EIATTR_CUDA_API_VERSION
	.align		4
        /*0000*/ 	.byte	0x04, 0x37
        /*0002*/ 	.short	(.L_9 - .L_8)
.L_8:
        /*0004*/ 	.word	0x0000007c


	//----- nvinfo : EIATTR_KPARAM_INFO
	.align		4
.L_9:
        /*0008*/ 	.byte	0x04, 0x17
        /*000a*/ 	.short	(.L_11 - .L_10)
.L_10:
        /*000c*/ 	.word	0x00000000
        /*0010*/ 	.short	0x0002
        /*0012*/ 	.short	0x0010
        /*0014*/ 	.byte	0x00, 0xf0, 0x11, 0x00


	//----- nvinfo : EIATTR_KPARAM_INFO
	.align		4
.L_11:
        /*0018*/ 	.byte	0x04, 0x17
        /*001a*/ 	.short	(.L_13 - .L_12)
.L_12:
        /*001c*/ 	.word	0x00000000
        /*0020*/ 	.short	0x0001
        /*0022*/ 	.short	0x0008
        /*0024*/ 	.byte	0x00, 0xf4, 0x21, 0x00


	//----- nvinfo : EIATTR_KPARAM_INFO
	.align		4
.L_13:
        /*0028*/ 	.byte	0x04, 0x17
        /*002a*/ 	.short	(.L_15 - .L_14)
.L_14:
        /*002c*/ 	.word	0x00000000
        /*0030*/ 	.short	0x0000
        /*0032*/ 	.short	0x0000
        /*0034*/ 	.byte	0x00, 0xf4, 0x21, 0x00


	//----- nvinfo : EIATTR_SPARSE_MMA_MASK
	.align		4
.L_15:
        /*0038*/ 	.byte	0x03, 0x50
        /*003a*/ 	.short	0x0000


	//----- nvinfo : EIATTR_MAXREG_COUNT
	.align		4
        /*003c*/ 	.byte	0x03, 0x1b
        /*003e*/ 	.short	0x00ff


	//----- nvinfo : EIATTR_EXIT_INSTR_OFFSETS
	.align		4
        /*0040*/ 	.byte	0x04, 0x1c
        /*0042*/ 	.short	(.L_17 - .L_16)


	//   ....[0]....
.L_16:
        /*0044*/ 	.word	0x000001a0


	//----- nvinfo : EIATTR_REQNTID
	.align		4
.L_17:
        /*0048*/ 	.byte	0x04, 0x10
        /*004a*/ 	.short	(.L_19 - .L_18)
.L_18:
        /*004c*/ 	.word	0x00000080
        /*0050*/ 	.word	0x00000001
        /*0054*/ 	.word	0x00000001


	//----- nvinfo : EIATTR_CBANK_PARAM_SIZE
	.align		4
.L_19:
        /*0058*/ 	.byte	0x03, 0x19
        /*005a*/ 	.short	0x0014


	//----- nvinfo : EIATTR_PARAM_CBANK
	.align		4
        /*005c*/ 	.byte	0x04, 0x0a
        /*005e*/ 	.short	(.L_21 - .L_20)
	.align		4
.L_20:
        /*0060*/ 	.word	index@(.nv.constant0.triton_poi_fused_convolution_sigmoid_85)
        /*0064*/ 	.short	0x0210
        /*0066*/ 	.short	0x0014


	//----- nvinfo : EIATTR_SW_WAR
	.align		4
.L_21:
        /*0068*/ 	.byte	0x04, 0x36
        /*006a*/ 	.short	(.L_23 - .L_22)
.L_22:
        /*006c*/ 	.word	0x00000008
.L_23:


//--------------------- .nv.callgraph             --------------------------
	.section	.nv.callgraph,"",@"SHT_CUDA_CALLGRAPH"
	.align	4
	.sectionentsize	8
	.align		4
        /*0000*/ 	.word	0x00000000
	.align		4
        /*0004*/ 	.word	0xffffffff
	.align		4
        /*0008*/ 	.word	0x00000000
	.align		4
        /*000c*/ 	.word	0xfffffffe
	.align		4
        /*0010*/ 	.word	0x00000000
	.align		4
        /*0014*/ 	.word	0xfffffffd
	.align		4
        /*0018*/ 	.word	0x00000000
	.align		4
        /*001c*/ 	.word	0xfffffffc


//--------------------- .text.triton_poi_fused_convolution_sigmoid_85 --------------------------
	.section	.text.triton_poi_fused_convolution_sigmoid_85,"ax",@progbits
	.align	128
        .global         triton_poi_fused_convolution_sigmoid_85
        .type           triton_poi_fused_convolution_sigmoid_85,@function
        .size           triton_poi_fused_convolution_sigmoid_85,(.L_x_1 - triton_poi_fused_convolution_sigmoid_85)
        .other          triton_poi_fused_convolution_sigmoid_85,@"STO_CUDA_ENTRY STV_DEFAULT"
triton_poi_fused_convolution_sigmoid_85:
.text.triton_poi_fused_convolution_sigmoid_85:
[----:B------:R-:W-:Y:S01]  /*0000*/  LDC R1, c[0x0][0x28] ;  /* 0x00000a00ff017b82 */ /* 0x000fe20000000800 */
[----:B------:R-:W1:Y:S07]  /*0010*/  S2R R0, SR_TID.X ;  /* 0x0000000000007919 */ /* 0x000e6e0000002100 */
[----:B------:R-:W2:Y:S01]  /*0020*/  LDC.64 R2, c[0x0][0x210] ;  /* 0x00008400ff027b82 */ /* 0x000ea20000000a00 */
[----:B------:R-:W-:Y:S01]  /*0030*/  ULDC.64 UR4, c[0x0][0x208] ;  /* 0x0000820000047ab9 */ /* 0x000fe20000000a00 */
[----:B------:R-:W3:Y:S06]  /*0040*/  S2R R7, SR_CTAID.X ;  /* 0x0000000000077919 */ /* 0x000eec0000002500 */
[----:B------:R-:W4:Y:S01]  /*0050*/  LDC.64 R4, c[0x0][0x218] ;  /* 0x00008600ff047b82 */ /* 0x000f220000000a00 */
[----:B-1----:R-:W-:Y:S01]  /*0060*/  LOP3.LUT R0, R0, 0x7f, RZ, 0xc0, !PT ;  /* 0x0000007f00007812 */ /* 0x002fe200078ec0ff */
[----:B----4-:R-:W4:Y:S03]  /*0070*/  LDG.E R5, desc[UR4][R4.64] ;  /* 0x0000000404057981 */ /* 0x010f26000c1e1900 */
[----:B---3--:R-:W-:-:S05]  /*0080*/  LEA R7, R7, R0, 0x7 ;  /* 0x0000000007077211 */ /* 0x008fca00078e38ff */
[----:B--2---:R-:W-:-:S05]  /*0090*/  IMAD.WIDE R2, R7, 0x4, R2 ;  /* 0x0000000407027825 */ /* 0x004fca00078e0202 */
[----:B------:R-:W4:Y:S02]  /*00a0*/  LDG.E R0, desc[UR4][R2.64] ;  /* 0x0000000402007981 */ /* 0x000f24000c1e1900 */
[----:B----4-:R-:W-:-:S04]  /*00b0*/  FADD R0, R0, R5 ;  /* 0x0000000500007221 */ /* 0x010fc80000000000 */
[----:B------:R-:W-:-:S04]  /*00c0*/  FADD R0, RZ, -R0 ;  /* 0x80000000ff007221 */ /* 0x000fc80000000000 */
[----:B------:R-:W-:-:S05]  /*00d0*/  FMUL R0, R0, 1.4426950216293334961 ;  /* 0x3fb8aa3b00007820 */ /* 0x000fca0000400000 */
[----:B------:R-:W-:-:S13]  /*00e0*/  FSETP.GEU.AND P0, PT, R0, -126, PT ;  /* 0xc2fc00000000780b */ /* 0x000fda0003f0e000 */
[----:B------:R-:W-:-:S04]  /*00f0*/  @!P0 FMUL R0, R0, 0.5 ;  /* 0x3f00000000008820 */ /* 0x000fc80000400000 */
[----:B------:R-:W1:Y:S02]  /*0100*/  MUFU.EX2 R6, R0 ;  /* 0x0000000000067308 */ /* 0x000e640000000800 */
[----:B-1----:R-:W-:-:S04]  /*0110*/  @!P0 FMUL R6, R6, R6 ;  /* 0x0000000606068220 */ /* 0x002fc80000400000 */
[----:B------:R-:W-:-:S05]  /*0120*/  FADD R6, R6, 1 ;  /* 0x3f80000006067421 */ /* 0x000fca0000000000 */
[----:B------:R-:W-:Y:S01]  /*0130*/  FSETP.GT.AND P0, PT, R6, 8.50705917302346158658e+37, PT ;  /* 0x7e8000000600780b */ /* 0x000fe20003f04000 */
[----:B------:R-:W-:-:S12]  /*0140*/  HFMA2.MMA R5, -RZ, RZ, 1.625, 0 ;  /* 0x3e800000ff057435 */ /* 0x000fd800000001ff */
[----:B------:R-:W-:-:S06]  /*0150*/  @P0 FMUL R6, R6, 0.25 ;  /* 0x3e80000006060820 */ /* 0x000fcc0000400000 */
[----:B------:R-:W1:Y:S01]  /*0160*/  MUFU.RCP R6, R6 ;  /* 0x0000000600067308 */ /* 0x000e620000001000 */
[----:B------:R-:W-:-:S05]  /*0170*/  FSEL R5, R5, 1, P0 ;  /* 0x3f80000005057808 */ /* 0x000fca0000000000 */
[----:B-1----:R-:W-:-:S05]  /*0180*/  FMUL R5, R6, R5 ;  /* 0x0000000506057220 */ /* 0x002fca0000400000 */
[----:B------:R-:W-:Y:S01]  /*0190*/  STG.E desc[UR4][R2.64], R5 ;  /* 0x0000000502007986 */ /* 0x000fe2000c101904 */
[----:B------:R-:W-:Y:S05]  /*01a0*/  EXIT ;  /* 0x000000000000794d */ /* 0x000fea0003800000 */
.L_x_0:
[----:B------:R-:W-:-:S00]  /*01b0*/  BRA `(.L_x_0) ;  /* 0xfffffffc00fc7947 */ /* 0x000fc0000383ffff */
[----:B------:R-:W-:-:S00]  /*01c0*/  NOP ;  /* 0x0000000000007918 */ /* 0x000fc00000000000 */
        /* <DEDUP_REMOVED lines=11> */
.L_x_1:


//--------------------- .nv.constant0.triton_poi_fused_convolution_sigmoid_85 --------------------------
	.section	.nv.constant0.triton_poi_fused_convolution_sigmoid_85,"a",@progbits
	.sectionflags	@""
	.align	4
.nv.constant0.triton_poi_fused_convolution_sigmoid_85:
	.zero		548
